//
// Generated by NVIDIA NVVM Compiler
//
// Compiler Build ID: CL-36424714
// Cuda compilation tools, release 13.0, V13.0.88
// Based on NVVM 20.0.0
//

.version 9.0
.target sm_100
.address_size 64

	// .globl	_Z8conflictPf
// _ZZ8conflictPfE11shared_data has been demoted
// _ZZ11no_conflictPfE11shared_data has been demoted

.visible .entry _Z8conflictPf(
	.param .u64 .ptr .align 1 _Z8conflictPf_param_0
)
{
	.reg .b32 	%r<4>;
	.reg .b32 	%f<3>;
	.reg .b64 	%rd<5>;
	// demoted variable
	.shared .align 4 .b8 _ZZ8conflictPfE11shared_data[2176];
	ld.param.u64 	%rd1, [_Z8conflictPf_param_0];
	cvta.to.global.u64 	%rd2, %rd1;
	mov.u32 	%r1, %tid.x;
	cvt.rn.f32.u32 	%f1, %r1;
	mov.u32 	%r2, _ZZ8conflictPfE11shared_data;
	mad.lo.s32 	%r3, %r1, 68, %r2;
	st.shared.f32 	[%r3], %f1;
	bar.sync 	0;
	ld.shared.f32 	%f2, [%r3];
	mul.wide.u32 	%rd3, %r1, 4;
	add.s64 	%rd4, %rd2, %rd3;
	st.global.f32 	[%rd4], %f2;
	ret;

}
	// .globl	_Z11no_conflictPf
.visible .entry _Z11no_conflictPf(
	.param .u64 .ptr .align 1 _Z11no_conflictPf_param_0
)
{
	.reg .b32 	%r<4>;
	.reg .b32 	%f<3>;
	.reg .b64 	%rd<5>;
	// demoted variable
	.shared .align 4 .b8 _ZZ11no_conflictPfE11shared_data[2180];
	ld.param.u64 	%rd1, [_Z11no_conflictPf_param_0];
	cvta.to.global.u64 	%rd2, %rd1;
	mov.u32 	%r1, %tid.x;
	cvt.rn.f32.u32 	%f1, %r1;
	mov.u32 	%r2, _ZZ11no_conflictPfE11shared_data;
	mad.lo.s32 	%r3, %r1, 68, %r2;
	st.shared.f32 	[%r3], %f1;
	bar.sync 	0;
	ld.shared.f32 	%f2, [%r3];
	mul.wide.u32 	%rd3, %r1, 4;
	add.s64 	%rd4, %rd2, %rd3;
	st.global.f32 	[%rd4], %f2;
	ret;

}


// ===== COMPILED SASS (sm_100) =====

	.target	sm_100

	.elftype	@"ET_EXEC"


//--------------------- .note.nv.tkinfo           --------------------------
	.section	.note.nv.tkinfo,"",@"SHT_NOTE"
	.sectionflags	@"SHF_NOTE_NV_TKINFO"
	.tkinfo
        /*0018*/ 	.word	0x00000002
        /*0030*/ 	.string	""
        /*0030*/ 	.string	"ptxas"
        /*0030*/ 	.string	"Cuda compilation tools, release 13.0, V13.0.88"
        /*0030*/ 	.string	"Build cuda_13.0.r13.0/compiler.36424714_0"
        /*0030*/ 	.string	"-arch sm_100 -m 64 "



//--------------------- .note.nv.cuinfo           --------------------------
	.section	.note.nv.cuinfo,"",@"SHT_NOTE"
	.sectionflags	@"SHF_NOTE_NV_CUINFO"
        /*0018*/ 	.short	0x0002
        /*001a*/ 	.short	0x0064
        /*001c*/ 	.short	0x0082
	.zero		2


//--------------------- .nv.info                  --------------------------
	.section	.nv.info,"",@"SHT_CUDA_INFO"
	.align	4


	//----- nvinfo : EIATTR_REGCOUNT
	.align		4
        /*0000*/ 	.byte	0x04, 0x2f
        /*0002*/ 	.short	(.L_1 - .L_0)
	.align		4
.L_0:
        /*0004*/ 	.word	index@(_Z8conflictPf)
        /*0008*/ 	.word	0x0000000c


	//----- nvinfo : EIATTR_FRAME_SIZE
	.align		4
.L_1:
        /*000c*/ 	.byte	0x04, 0x11
        /*000e*/ 	.short	(.L_3 - .L_2)
	.align		4
.L_2:
        /*0010*/ 	.word	index@(_Z8conflictPf)
        /*0014*/ 	.word	0x00000000


	//----- nvinfo : EIATTR_REGCOUNT
	.align		4
.L_3:
        /*0018*/ 	.byte	0x04, 0x2f
        /*001a*/ 	.short	(.L_5 - .L_4)
	.align		4
.L_4:
        /*001c*/ 	.word	index@(_Z11no_conflictPf)
        /*0020*/ 	.word	0x0000000c


	//----- nvinfo : EIATTR_FRAME_SIZE
	.align		4
.L_5:
        /*0024*/ 	.byte	0x04, 0x11
        /*0026*/ 	.short	(.L_7 - .L_6)
	.align		4
.L_6:
        /*0028*/ 	.word	index@(_Z11no_conflictPf)
        /*002c*/ 	.word	0x00000000


	//----- nvinfo : EIATTR_MIN_STACK_SIZE
	.align		4
.L_7:
        /*0030*/ 	.byte	0x04, 0x12
        /*0032*/ 	.short	(.L_9 - .L_8)
	.align		4
.L_8:
        /*0034*/ 	.word	index@(_Z11no_conflictPf)
        /*0038*/ 	.word	0x00000000


	//----- nvinfo : EIATTR_MIN_STACK_SIZE
	.align		4
.L_9:
        /*003c*/ 	.byte	0x04, 0x12
        /*003e*/ 	.short	(.L_11 - .L_10)
	.align		4
.L_10:
        /*0040*/ 	.word	index@(_Z8conflictPf)
        /*0044*/ 	.word	0x00000000
.L_11:


//--------------------- .nv.compat                --------------------------
	.section	.nv.compat,"",@"SHT_CUDA_COMPAT_INFO"
	.align	4
        /*0000*/ 	.byte	0x02, 0x09, 0x00, 0x00, 0x02, 0x02, 0x01, 0x00, 0x02, 0x05, 0x05, 0x00, 0x03, 0x07, 0x01, 0x01
        /*0010*/ 	.byte	0x02, 0x03, 0x00, 0x00, 0x02, 0x06, 0x01, 0x00, 0x04, 0x0b, 0x08, 0x00, 0x09, 0x00, 0x00, 0x00
        /*0020*/ 	.byte	0x00, 0x00, 0x00, 0x00


//--------------------- .nv.info._Z11no_conflictPf --------------------------
	.section	.nv.info._Z11no_conflictPf,"",@"SHT_CUDA_INFO"
	.sectionflags	@""
	.align	4


	//----- nvinfo : EIATTR_CUDA_API_VERSION
	.align		4
        /*0000*/ 	.byte	0x04, 0x37
        /*0002*/ 	.short	(.L_13 - .L_12)
.L_12:
        /*0004*/ 	.word	0x00000082


	//----- nvinfo : EIATTR_KPARAM_INFO
	.align		4
.L_13:
        /*0008*/ 	.byte	0x04, 0x17
        /*000a*/ 	.short	(.L_15 - .L_14)
.L_14:
        /*000c*/ 	.word	0x00000000
        /*0010*/ 	.short	0x0000
        /*0012*/ 	.short	0x0000
        /*0014*/ 	.byte	0x00, 0xf5, 0x21, 0x00


	//----- nvinfo : EIATTR_SPARSE_MMA_MASK
	.align		4
.L_15:
        /*0018*/ 	.byte	0x03, 0x50
        /*001a*/ 	.short	0x0000


	//----- nvinfo : EIATTR_MAXREG_COUNT
	.align		4
        /*001c*/ 	.byte	0x03, 0x1b
        /*001e*/ 	.short	0x00ff


	//----- nvinfo : EIATTR_NUM_BARRIERS
	.align		4
        /*0020*/ 	.byte	0x02, 0x4c
        /*0022*/ 	.byte	0x01
	.zero		1


	//----- nvinfo : EIATTR_MERCURY_ISA_VERSION
	.align		4
        /*0024*/ 	.byte	0x03, 0x5f
        /*0026*/ 	.short	0x0101


	//----- nvinfo : EIATTR_VRC_CTA_INIT_COUNT
	.align		4
        /*0028*/ 	.byte	0x02, 0x4a
	.zero		1
	.zero		1


	//----- nvinfo : EIATTR_EXIT_INSTR_OFFSETS
	.align		4
        /*002c*/ 	.byte	0x04, 0x1c
        /*002e*/ 	.short	(.L_17 - .L_16)


	//   ....[0]....
.L_16:
        /*0030*/ 	.word	0x000000e0


	//----- nvinfo : EIATTR_CBANK_PARAM_SIZE
	.align		4
.L_17:
        /*0034*/ 	.byte	0x03, 0x19
        /*0036*/ 	.short	0x0008


	//----- nvinfo : EIATTR_PARAM_CBANK
	.align		4
        /*0038*/ 	.byte	0x04, 0x0a
        /*003a*/ 	.short	(.L_19 - .L_18)
	.align		4
.L_18:
        /*003c*/ 	.word	index@(.nv.constant0._Z11no_conflictPf)
        /*0040*/ 	.short	0x0380
        /*0042*/ 	.short	0x0008


	//----- nvinfo : EIATTR_SW_WAR
	.align		4
.L_19:
        /*0044*/ 	.byte	0x04, 0x36
        /*0046*/ 	.short	(.L_21 - .L_20)
.L_20:
        /*0048*/ 	.word	0x00000008
.L_21:


//--------------------- .nv.info._Z8conflictPf    --------------------------
	.section	.nv.info._Z8conflictPf,"",@"SHT_CUDA_INFO"
	.sectionflags	@""
	.align	4


	//----- nvinfo : EIATTR_CUDA_API_VERSION
	.align		4
        /*0000*/ 	.byte	0x04, 0x37
        /*0002*/ 	.short	(.L_23 - .L_22)
.L_22:
        /*0004*/ 	.word	0x00000082


	//----- nvinfo : EIATTR_KPARAM_INFO
	.align		4
.L_23:
        /*0008*/ 	.byte	0x04, 0x17
        /*000a*/ 	.short	(.L_25 - .L_24)
.L_24:
        /*000c*/ 	.word	0x00000000
        /*0010*/ 	.short	0x0000
        /*0012*/ 	.short	0x0000
        /*0014*/ 	.byte	0x00, 0xf5, 0x21, 0x00


	//----- nvinfo : EIATTR_SPARSE_MMA_MASK
	.align		4
.L_25:
        /*0018*/ 	.byte	0x03, 0x50
        /*001a*/ 	.short	0x0000


	//----- nvinfo : EIATTR_MAXREG_COUNT
	.align		4
        /*001c*/ 	.byte	0x03, 0x1b
        /*001e*/ 	.short	0x00ff


	//----- nvinfo : EIATTR_NUM_BARRIERS
	.align		4
        /*0020*/ 	.byte	0x02, 0x4c
        /*0022*/ 	.byte	0x01
	.zero		1


	//----- nvinfo : EIATTR_MERCURY_ISA_VERSION
	.align		4
        /*0024*/ 	.byte	0x03, 0x5f
        /*0026*/ 	.short	0x0101


	//----- nvinfo : EIATTR_VRC_CTA_INIT_COUNT
	.align		4
        /*0028*/ 	.byte	0x02, 0x4a
	.zero		1
	.zero		1


	//----- nvinfo : EIATTR_EXIT_INSTR_OFFSETS
	.align		4
        /*002c*/ 	.byte	0x04, 0x1c
        /*002e*/ 	.short	(.L_27 - .L_26)


	//   ....[0]....
.L_26:
        /*0030*/ 	.word	0x000000e0


	//----- nvinfo : EIATTR_CBANK_PARAM_SIZE
	.align		4
.L_27:
        /*0034*/ 	.byte	0x03, 0x19
        /*0036*/ 	.short	0x0008


	//----- nvinfo : EIATTR_PARAM_CBANK
	.align		4
        /*0038*/ 	.byte	0x04, 0x0a
        /*003a*/ 	.short	(.L_29 - .L_28)
	.align		4
.L_28:
        /*003c*/ 	.word	index@(.nv.constant0._Z8conflictPf)
        /*0040*/ 	.short	0x0380
        /*0042*/ 	.short	0x0008


	//----- nvinfo : EIATTR_SW_WAR
	.align		4
.L_29:
        /*0044*/ 	.byte	0x04, 0x36
        /*0046*/ 	.short	(.L_31 - .L_30)
.L_30:
        /*0048*/ 	.word	0x00000008
.L_31:


//--------------------- .nv.callgraph             --------------------------
	.section	.nv.callgraph,"",@"SHT_CUDA_CALLGRAPH"
	.align	4
	.sectionentsize	8
	.align		4
        /*0000*/ 	.word	0x00000000
	.align		4
        /*0004*/ 	.word	0xffffffff
	.align		4
        /*0008*/ 	.word	0x00000000
	.align		4
        /*000c*/ 	.word	0xfffffffe
	.align		4
        /*0010*/ 	.word	0x00000000
	.align		4
        /*0014*/ 	.word	0xfffffffd
	.align		4
        /*0018*/ 	.word	0x00000000
	.align		4
        /*001c*/ 	.word	0xfffffffc


//--------------------- .text._Z11no_conflictPf   --------------------------
	.section	.text._Z11no_conflictPf,"ax",@progbits
	.align	128
        .global         _Z11no_conflictPf
        .type           _Z11no_conflictPf,@function
        .size           _Z11no_conflictPf,(.L_x_2 - _Z11no_conflictPf)
        .other          _Z11no_conflictPf,@"STO_CUDA_ENTRY STV_DEFAULT"
_Z11no_conflictPf:
.text._Z11no_conflictPf:
[----:B------:R-:W-:Y:S01]  /*0000*/  LDC R1, c[0x0][0x37c] ;  /* 0x0000df00ff017b82 */ /* 0x000fe20000000800 */
[----:B------:R-:W0:Y:S01]  /*0010*/  S2R R3, SR_CgaCtaId ;  /* 0x0000000000037919 */ /* 0x000e220000008800 */
[----:B------:R-:W-:Y:S01]  /*0020*/  MOV R0, 0x400 ;  /* 0x0000040000007802 */ /* 0x000fe20000000f00 */
[----:B------:R-:W1:Y:S01]  /*0030*/  LDCU.64 UR4, c[0x0][0x358] ;  /* 0x00006b00ff0477ac */ /* 0x000e620008000a00 */
[----:B------:R-:W2:Y:S02]  /*0040*/  S2R R9, SR_TID.X ;  /* 0x0000000000097919 */ /* 0x000ea40000002100 */
[----:B0-----:R-:W-:Y:S02]  /*0050*/  LEA R2, R3, R0, 0x18 ;  /* 0x0000000003027211 */ /* 0x001fe400078ec0ff */
[----:B--2---:R-:W-:-:S03]  /*0060*/  I2FP.F32.U32 R0, R9 ;  /* 0x0000000900007245 */ /* 0x004fc60000201000 */
[C---:B------:R-:W-:Y:S02]  /*0070*/  IMAD R5, R9.reuse, 0x44, R2 ;  /* 0x0000004409057824 */ /* 0x040fe400078e0202 */
[----:B------:R-:W0:Y:S03]  /*0080*/  LDC.64 R2, c[0x0][0x380] ;  /* 0x0000e000ff027b82 */ /* 0x000e260000000a00 */
[----:B------:R-:W-:Y:S05]  /*0090*/  STS [R5], R0 ;  /* 0x0000000005007388 */ /* 0x000fea0000000800 */
[----:B------:R-:W-:Y:S01]  /*00a0*/  BAR.SYNC.DEFER_BLOCKING 0x0 ;  /* 0x0000000000007b1d */ /* 0x000fe20000010000 */
[----:B0-----:R-:W-:-:S05]  /*00b0*/  IMAD.WIDE.U32 R2, R9, 0x4, R2 ;  /* 0x0000000409027825 */ /* 0x001fca00078e0002 */
[----:B------:R-:W1:Y:S04]  /*00c0*/  LDS R7, [R5] ;  /* 0x0000000005077984 */ /* 0x000e680000000800 */
[----:B-1----:R-:W-:Y:S01]  /*00d0*/  STG.E desc[UR4][R2.64], R7 ;  /* 0x0000000702007986 */ /* 0x002fe2000c101904 */
[----:B------:R-:W-:Y:S05]  /*00e0*/  EXIT ;  /* 0x000000000000794d */ /* 0x000fea0003800000 */
.L_x_0:
[----:B------:R-:W-:-:S00]  /*00f0*/  BRA `(.L_x_0) ;  /* 0xfffffffc00fc7947 */ /* 0x000fc0000383ffff */
[----:B------:R-:W-:-:S00]  /*0100*/  NOP ;  /* 0x0000000000007918 */ /* 0x000fc00000000000 */
[----:B------:R-:W-:-:S00]  /*0110*/  NOP ;  /* 0x0000000000007918 */ /* 0x000fc00000000000 */
[----:B------:R-:W-:-:S00]  /*0120*/  NOP ;  /* 0x0000000000007918 */ /* 0x000fc00000000000 */
[----:B------:R-:W-:-:S00]  /*0130*/  NOP ;  /* 0x0000000000007918 */ /* 0x000fc00000000000 */
[----:B------:R-:W-:-:S00]  /*0140*/  NOP ;  /* 0x0000000000007918 */ /* 0x000fc00000000000 */
[----:B------:R-:W-:-:S00]  /*0150*/  NOP ;  /* 0x0000000000007918 */ /* 0x000fc00000000000 */
[----:B------:R-:W-:-:S00]  /*0160*/  NOP ;  /* 0x0000000000007918 */ /* 0x000fc00000000000 */
[----:B------:R-:W-:-:S00]  /*0170*/  NOP ;  /* 0x0000000000007918 */ /* 0x000fc00000000000 */
.L_x_2:


//--------------------- .text._Z8conflictPf       --------------------------
	.section	.text._Z8conflictPf,"ax",@progbits
	.align	128
        .global         _Z8conflictPf
        .type           _Z8conflictPf,@function
        .size           _Z8conflictPf,(.L_x_3 - _Z8conflictPf)
        .other          _Z8conflictPf,@"STO_CUDA_ENTRY STV_DEFAULT"
_Z8conflictPf:
.text._Z8conflictPf:
        /* <DEDUP_REMOVED lines=15> */
.L_x_1:
        /* <DEDUP_REMOVED lines=9> */
.L_x_3:


//--------------------- .nv.shared._Z11no_conflictPf --------------------------
	.section	.nv.shared._Z11no_conflictPf,"aw",@nobits
	.sectionflags	@""
	.align	4
.nv.shared._Z11no_conflictPf:
	.zero		3204


//--------------------- .nv.shared.reserved.0     --------------------------
	.section	.nv.shared.reserved.0,"aw",@nobits
	.weak		__nv_reservedSMEM_offset_0_alias
	.size		__nv_reservedSMEM_offset_0_alias, 0, 64
	.other		__nv_reservedSMEM_offset_0_alias,@"STO_CUDA_RESERVED_SHARED STV_DEFAULT"
__nv_reservedSMEM_offset_0_alias:
	.zero		0
	.zero		64


//--------------------- .nv.shared._Z8conflictPf  --------------------------
	.section	.nv.shared._Z8conflictPf,"aw",@nobits
	.sectionflags	@""
	.align	4
.nv.shared._Z8conflictPf:
	.zero		3200


//--------------------- .nv.constant0._Z11no_conflictPf --------------------------
	.section	.nv.constant0._Z11no_conflictPf,"a",@progbits
	.sectionflags	@""
	.align	4
.nv.constant0._Z11no_conflictPf:
	.zero		904


//--------------------- .nv.constant0._Z8conflictPf --------------------------
	.section	.nv.constant0._Z8conflictPf,"a",@progbits
	.sectionflags	@""
	.align	4
.nv.constant0._Z8conflictPf:
	.zero		904


//--------------------- SYMBOLS --------------------------

	.type		.nv.reservedSmem.offset0,@object
	.size		.nv.reservedSmem.offset0,0x4
	.type		.nv.reservedSmem.cap,@object
	.size		.nv.reservedSmem.cap,0x4
